//
// Generated by NVIDIA NVVM Compiler
//
// Compiler Build ID: CL-36424714
// Cuda compilation tools, release 13.0, V13.0.88
// Based on NVVM 20.0.0
//

.version 9.0
.target sm_100
.address_size 64

	// .globl	_Z6Kerneli

.visible .entry _Z6Kerneli(
	.param .u32 _Z6Kerneli_param_0
)
{


	ret;

}


// ===== COMPILED SASS (sm_100) =====

	.target	sm_100

	.elftype	@"ET_EXEC"


//--------------------- .note.nv.tkinfo           --------------------------
	.section	.note.nv.tkinfo,"",@"SHT_NOTE"
	.sectionflags	@"SHF_NOTE_NV_TKINFO"
	.tkinfo
        /*0018*/ 	.word	0x00000002
        /*0030*/ 	.string	""
        /*0030*/ 	.string	"ptxas"
        /*0030*/ 	.string	"Cuda compilation tools, release 13.0, V13.0.88"
        /*0030*/ 	.string	"Build cuda_13.0.r13.0/compiler.36424714_0"
        /*0030*/ 	.string	"-arch sm_100 -m 64 "



//--------------------- .note.nv.cuinfo           --------------------------
	.section	.note.nv.cuinfo,"",@"SHT_NOTE"
	.sectionflags	@"SHF_NOTE_NV_CUINFO"
        /*0018*/ 	.short	0x0002
        /*001a*/ 	.short	0x0064
        /*001c*/ 	.short	0x0082
	.zero		2


//--------------------- .nv.info                  --------------------------
	.section	.nv.info,"",@"SHT_CUDA_INFO"
	.align	4


	//----- nvinfo : EIATTR_REGCOUNT
	.align		4
        /*0000*/ 	.byte	0x04, 0x2f
        /*0002*/ 	.short	(.L_1 - .L_0)
	.align		4
.L_0:
        /*0004*/ 	.word	index@(_Z6Kerneli)
        /*0008*/ 	.word	0x00000004


	//----- nvinfo : EIATTR_FRAME_SIZE
	.align		4
.L_1:
        /*000c*/ 	.byte	0x04, 0x11
        /*000e*/ 	.short	(.L_3 - .L_2)
	.align		4
.L_2:
        /*0010*/ 	.word	index@(_Z6Kerneli)
        /*0014*/ 	.word	0x00000000


	//----- nvinfo : EIATTR_MIN_STACK_SIZE
	.align		4
.L_3:
        /*0018*/ 	.byte	0x04, 0x12
        /*001a*/ 	.short	(.L_5 - .L_4)
	.align		4
.L_4:
        /*001c*/ 	.word	index@(_Z6Kerneli)
        /*0020*/ 	.word	0x00000000
.L_5:


//--------------------- .nv.compat                --------------------------
	.section	.nv.compat,"",@"SHT_CUDA_COMPAT_INFO"
	.align	4
        /*0000*/ 	.byte	0x02, 0x09, 0x00, 0x00, 0x02, 0x02, 0x01, 0x00, 0x02, 0x05, 0x05, 0x00, 0x03, 0x07, 0x01, 0x01
        /*0010*/ 	.byte	0x02, 0x03, 0x00, 0x00, 0x02, 0x06, 0x01, 0x00, 0x04, 0x0b, 0x08, 0x00, 0x09, 0x00, 0x00, 0x00
        /*0020*/ 	.byte	0x00, 0x00, 0x00, 0x00


//--------------------- .nv.info._Z6Kerneli       --------------------------
	.section	.nv.info._Z6Kerneli,"",@"SHT_CUDA_INFO"
	.sectionflags	@""
	.align	4


	//----- nvinfo : EIATTR_CUDA_API_VERSION
	.align		4
        /*0000*/ 	.byte	0x04, 0x37
        /*0002*/ 	.short	(.L_7 - .L_6)
.L_6:
        /*0004*/ 	.word	0x00000082


	//----- nvinfo : EIATTR_KPARAM_INFO
	.align		4
.L_7:
        /*0008*/ 	.byte	0x04, 0x17
        /*000a*/ 	.short	(.L_9 - .L_8)
.L_8:
        /*000c*/ 	.word	0x00000000
        /*0010*/ 	.short	0x0000
        /*0012*/ 	.short	0x0000
        /*0014*/ 	.byte	0x00, 0xf0, 0x11, 0x00


	//----- nvinfo : EIATTR_SPARSE_MMA_MASK
	.align		4
.L_9:
        /*0018*/ 	.byte	0x03, 0x50
        /*001a*/ 	.short	0x0000


	//----- nvinfo : EIATTR_MAXREG_COUNT
	.align		4
        /*001c*/ 	.byte	0x03, 0x1b
        /*001e*/ 	.short	0x00ff


	//----- nvinfo : EIATTR_MERCURY_ISA_VERSION
	.align		4
        /*0020*/ 	.byte	0x03, 0x5f
        /*0022*/ 	.short	0x0101


	//----- nvinfo : EIATTR_VRC_CTA_INIT_COUNT
	.align		4
        /*0024*/ 	.byte	0x02, 0x4a
	.zero		1
	.zero		1


	//----- nvinfo : EIATTR_EXIT_INSTR_OFFSETS
	.align		4
        /*0028*/ 	.byte	0x04, 0x1c
        /*002a*/ 	.short	(.L_11 - .L_10)


	//   ....[0]....
.L_10:
        /*002c*/ 	.word	0x00000010


	//----- nvinfo : EIATTR_CBANK_PARAM_SIZE
	.align		4
.L_11:
        /*0030*/ 	.byte	0x03, 0x19
        /*0032*/ 	.short	0x0004


	//----- nvinfo : EIATTR_PARAM_CBANK
	.align		4
        /*0034*/ 	.byte	0x04, 0x0a
        /*0036*/ 	.short	(.L_13 - .L_12)
	.align		4
.L_12:
        /*0038*/ 	.word	index@(.nv.constant0._Z6Kerneli)
        /*003c*/ 	.short	0x0380
        /*003e*/ 	.short	0x0004


	//----- nvinfo : EIATTR_SW_WAR
	.align		4
.L_13:
        /*0040*/ 	.byte	0x04, 0x36
        /*0042*/ 	.short	(.L_15 - .L_14)
.L_14:
        /*0044*/ 	.word	0x00000008
.L_15:


//--------------------- .nv.callgraph             --------------------------
	.section	.nv.callgraph,"",@"SHT_CUDA_CALLGRAPH"
	.align	4
	.sectionentsize	8
	.align		4
        /*0000*/ 	.word	0x00000000
	.align		4
        /*0004*/ 	.word	0xffffffff
	.align		4
        /*0008*/ 	.word	0x00000000
	.align		4
        /*000c*/ 	.word	0xfffffffe
	.align		4
        /*0010*/ 	.word	0x00000000
	.align		4
        /*0014*/ 	.word	0xfffffffd
	.align		4
        /*0018*/ 	.word	0x00000000
	.align		4
        /*001c*/ 	.word	0xfffffffc


//--------------------- .text._Z6Kerneli          --------------------------
	.section	.text._Z6Kerneli,"ax",@progbits
	.align	128
        .global         _Z6Kerneli
        .type           _Z6Kerneli,@function
        .size           _Z6Kerneli,(.L_x_1 - _Z6Kerneli)
        .other          _Z6Kerneli,@"STO_CUDA_ENTRY STV_DEFAULT"
_Z6Kerneli:
.text._Z6Kerneli:
[----:B------:R-:W-:Y:S01]  /*0000*/  LDC R1, c[0x0][0x37c] ;  /* 0x0000df00ff017b82 */ /* 0x000fe20000000800 */
[----:B------:R-:W-:Y:S05]  /*0010*/  EXIT ;  /* 0x000000000000794d */ /* 0x000fea0003800000 */
.L_x_0:
[----:B------:R-:W-:-:S00]  /*0020*/  BRA `(.L_x_0) ;  /* 0xfffffffc00fc7947 */ /* 0x000fc0000383ffff */
[----:B------:R-:W-:-:S00]  /*0030*/  NOP ;  /* 0x0000000000007918 */ /* 0x000fc00000000000 */
        /* <DEDUP_REMOVED lines=12> */
.L_x_1:


//--------------------- .nv.shared.reserved.0     --------------------------
	.section	.nv.shared.reserved.0,"aw",@nobits
	.weak		__nv_reservedSMEM_offset_0_alias
	.size		__nv_reservedSMEM_offset_0_alias, 0, 64
	.other		__nv_reservedSMEM_offset_0_alias,@"STO_CUDA_RESERVED_SHARED STV_DEFAULT"
__nv_reservedSMEM_offset_0_alias:
	.zero		0
	.zero		64


//--------------------- .nv.constant0._Z6Kerneli  --------------------------
	.section	.nv.constant0._Z6Kerneli,"a",@progbits
	.sectionflags	@""
	.align	4
.nv.constant0._Z6Kerneli:
	.zero		900


//--------------------- SYMBOLS --------------------------

	.type		.nv.reservedSmem.offset0,@object
	.size		.nv.reservedSmem.offset0,0x4
